//
// Generated by NVIDIA NVVM Compiler
//
// Compiler Build ID: CL-36424714
// Cuda compilation tools, release 13.0, V13.0.88
// Based on NVVM 20.0.0
//

.version 9.0
.target sm_100
.address_size 64

	// .globl	_Z21Multiplca_Matrices_GMPfS_S_ii

.visible .entry _Z21Multiplca_Matrices_GMPfS_S_ii(
	.param .u64 .ptr .align 1 _Z21Multiplca_Matrices_GMPfS_S_ii_param_0,
	.param .u64 .ptr .align 1 _Z21Multiplca_Matrices_GMPfS_S_ii_param_1,
	.param .u64 .ptr .align 1 _Z21Multiplca_Matrices_GMPfS_S_ii_param_2,
	.param .u32 _Z21Multiplca_Matrices_GMPfS_S_ii_param_3,
	.param .u32 _Z21Multiplca_Matrices_GMPfS_S_ii_param_4
)
{
	.reg .pred 	%p<13>;
	.reg .b32 	%r<40>;
	.reg .b32 	%f<68>;
	.reg .b64 	%rd<67>;

	ld.param.u64 	%rd14, [_Z21Multiplca_Matrices_GMPfS_S_ii_param_1];
	ld.param.u64 	%rd15, [_Z21Multiplca_Matrices_GMPfS_S_ii_param_2];
	ld.param.u32 	%r18, [_Z21Multiplca_Matrices_GMPfS_S_ii_param_3];
	ld.param.u32 	%r17, [_Z21Multiplca_Matrices_GMPfS_S_ii_param_4];
	cvta.to.global.u64 	%rd1, %rd15;
	cvta.to.global.u64 	%rd2, %rd14;
	mov.u32 	%r19, %ctaid.x;
	mov.u32 	%r20, %ntid.x;
	mov.u32 	%r21, %tid.x;
	mad.lo.s32 	%r1, %r19, %r20, %r21;
	mov.u32 	%r22, %ctaid.y;
	mov.u32 	%r23, %ntid.y;
	mov.u32 	%r24, %tid.y;
	mad.lo.s32 	%r25, %r22, %r23, %r24;
	mul.lo.s32 	%r2, %r17, %r25;
	setp.ge.s32 	%p1, %r25, %r18;
	setp.ge.s32 	%p2, %r1, %r17;
	or.pred  	%p3, %p1, %p2;
	@%p3 bra 	$L__BB0_14;
	setp.lt.s32 	%p4, %r17, 1;
	mov.f32 	%f67, 0f00000000;
	@%p4 bra 	$L__BB0_13;
	and.b32  	%r3, %r17, 7;
	setp.lt.u32 	%p5, %r17, 8;
	mov.f32 	%f67, 0f00000000;
	mov.b32 	%r38, 0;
	@%p5 bra 	$L__BB0_5;
	and.b32  	%r38, %r17, 2147483640;
	neg.s32 	%r36, %r38;
	mul.wide.u32 	%rd16, %r17, 4;
	add.s64 	%rd3, %rd1, %rd16;
	shl.b32 	%r6, %r17, 3;
	mul.wide.u32 	%rd17, %r17, 8;
	add.s64 	%rd4, %rd1, %rd17;
	mul.wide.u32 	%rd18, %r17, 12;
	add.s64 	%rd5, %rd1, %rd18;
	mul.wide.u32 	%rd19, %r17, 16;
	add.s64 	%rd6, %rd1, %rd19;
	mul.wide.u32 	%rd20, %r17, 20;
	add.s64 	%rd7, %rd1, %rd20;
	mul.wide.u32 	%rd21, %r17, 24;
	add.s64 	%rd8, %rd1, %rd21;
	mul.wide.u32 	%rd22, %r17, 28;
	add.s64 	%rd9, %rd1, %rd22;
	mul.wide.u32 	%rd23, %r2, 4;
	add.s64 	%rd24, %rd23, %rd2;
	add.s64 	%rd66, %rd24, 16;
	mov.f32 	%f67, 0f00000000;
	mov.u32 	%r35, %r1;
$L__BB0_4:
	.pragma "nounroll";
	mul.wide.s32 	%rd25, %r35, 4;
	add.s64 	%rd26, %rd3, %rd25;
	add.s64 	%rd27, %rd4, %rd25;
	add.s64 	%rd28, %rd5, %rd25;
	add.s64 	%rd29, %rd6, %rd25;
	add.s64 	%rd30, %rd7, %rd25;
	add.s64 	%rd31, %rd8, %rd25;
	add.s64 	%rd32, %rd9, %rd25;
	add.s64 	%rd33, %rd1, %rd25;
	ld.global.f32 	%f17, [%rd66+-16];
	ld.global.f32 	%f18, [%rd33];
	fma.rn.f32 	%f19, %f17, %f18, %f67;
	ld.global.f32 	%f20, [%rd66+-12];
	ld.global.f32 	%f21, [%rd26];
	fma.rn.f32 	%f22, %f20, %f21, %f19;
	ld.global.f32 	%f23, [%rd66+-8];
	ld.global.f32 	%f24, [%rd27];
	fma.rn.f32 	%f25, %f23, %f24, %f22;
	ld.global.f32 	%f26, [%rd66+-4];
	ld.global.f32 	%f27, [%rd28];
	fma.rn.f32 	%f28, %f26, %f27, %f25;
	ld.global.f32 	%f29, [%rd66];
	ld.global.f32 	%f30, [%rd29];
	fma.rn.f32 	%f31, %f29, %f30, %f28;
	ld.global.f32 	%f32, [%rd66+4];
	ld.global.f32 	%f33, [%rd30];
	fma.rn.f32 	%f34, %f32, %f33, %f31;
	ld.global.f32 	%f35, [%rd66+8];
	ld.global.f32 	%f36, [%rd31];
	fma.rn.f32 	%f37, %f35, %f36, %f34;
	ld.global.f32 	%f38, [%rd66+12];
	ld.global.f32 	%f39, [%rd32];
	fma.rn.f32 	%f67, %f38, %f39, %f37;
	add.s32 	%r36, %r36, 8;
	add.s32 	%r35, %r35, %r6;
	add.s64 	%rd66, %rd66, 32;
	setp.ne.s32 	%p6, %r36, 0;
	@%p6 bra 	$L__BB0_4;
$L__BB0_5:
	setp.eq.s32 	%p7, %r3, 0;
	@%p7 bra 	$L__BB0_13;
	and.b32  	%r12, %r17, 3;
	setp.lt.u32 	%p8, %r3, 4;
	@%p8 bra 	$L__BB0_8;
	add.s32 	%r27, %r38, %r2;
	mul.wide.u32 	%rd34, %r27, 4;
	add.s64 	%rd35, %rd2, %rd34;
	ld.global.f32 	%f41, [%rd35];
	mad.lo.s32 	%r28, %r38, %r17, %r1;
	mul.wide.s32 	%rd36, %r28, 4;
	add.s64 	%rd37, %rd1, %rd36;
	ld.global.f32 	%f42, [%rd37];
	fma.rn.f32 	%f43, %f41, %f42, %f67;
	cvt.u64.u32 	%rd38, %r2;
	cvt.u64.u32 	%rd39, %r38;
	add.s64 	%rd40, %rd39, %rd38;
	shl.b64 	%rd41, %rd40, 2;
	add.s64 	%rd42, %rd2, %rd41;
	ld.global.f32 	%f44, [%rd42+4];
	mul.wide.u32 	%rd43, %r17, 4;
	add.s64 	%rd44, %rd37, %rd43;
	ld.global.f32 	%f45, [%rd44];
	fma.rn.f32 	%f46, %f44, %f45, %f43;
	ld.global.f32 	%f47, [%rd42+8];
	add.s64 	%rd45, %rd44, %rd43;
	ld.global.f32 	%f48, [%rd45];
	fma.rn.f32 	%f49, %f47, %f48, %f46;
	ld.global.f32 	%f50, [%rd42+12];
	add.s64 	%rd46, %rd45, %rd43;
	ld.global.f32 	%f51, [%rd46];
	fma.rn.f32 	%f67, %f50, %f51, %f49;
	add.s32 	%r38, %r38, 4;
$L__BB0_8:
	setp.eq.s32 	%p9, %r12, 0;
	@%p9 bra 	$L__BB0_13;
	setp.eq.s32 	%p10, %r12, 1;
	@%p10 bra 	$L__BB0_11;
	add.s32 	%r29, %r38, %r2;
	mul.wide.u32 	%rd47, %r29, 4;
	add.s64 	%rd48, %rd2, %rd47;
	ld.global.f32 	%f53, [%rd48];
	mad.lo.s32 	%r30, %r38, %r17, %r1;
	mul.wide.s32 	%rd49, %r30, 4;
	add.s64 	%rd50, %rd1, %rd49;
	ld.global.f32 	%f54, [%rd50];
	fma.rn.f32 	%f55, %f53, %f54, %f67;
	cvt.u64.u32 	%rd51, %r2;
	cvt.u64.u32 	%rd52, %r38;
	add.s64 	%rd53, %rd52, %rd51;
	shl.b64 	%rd54, %rd53, 2;
	add.s64 	%rd55, %rd2, %rd54;
	ld.global.f32 	%f56, [%rd55+4];
	mul.wide.u32 	%rd56, %r17, 4;
	add.s64 	%rd57, %rd50, %rd56;
	ld.global.f32 	%f57, [%rd57];
	fma.rn.f32 	%f67, %f56, %f57, %f55;
	add.s32 	%r38, %r38, 2;
$L__BB0_11:
	and.b32  	%r31, %r17, 1;
	setp.eq.b32 	%p11, %r31, 1;
	not.pred 	%p12, %p11;
	@%p12 bra 	$L__BB0_13;
	add.s32 	%r32, %r38, %r2;
	mul.wide.u32 	%rd58, %r32, 4;
	add.s64 	%rd59, %rd2, %rd58;
	ld.global.f32 	%f58, [%rd59];
	mad.lo.s32 	%r33, %r38, %r17, %r1;
	mul.wide.s32 	%rd60, %r33, 4;
	add.s64 	%rd61, %rd1, %rd60;
	ld.global.f32 	%f59, [%rd61];
	fma.rn.f32 	%f67, %f58, %f59, %f67;
$L__BB0_13:
	ld.param.u64 	%rd65, [_Z21Multiplca_Matrices_GMPfS_S_ii_param_0];
	add.s32 	%r34, %r2, %r1;
	cvta.to.global.u64 	%rd62, %rd65;
	mul.wide.s32 	%rd63, %r34, 4;
	add.s64 	%rd64, %rd62, %rd63;
	st.global.f32 	[%rd64], %f67;
$L__BB0_14:
	ret;

}


// ===== COMPILED SASS (sm_100) =====

	.target	sm_100

	.elftype	@"ET_EXEC"


//--------------------- .note.nv.tkinfo           --------------------------
	.section	.note.nv.tkinfo,"",@"SHT_NOTE"
	.sectionflags	@"SHF_NOTE_NV_TKINFO"
	.tkinfo
        /*0018*/ 	.word	0x00000002
        /*0030*/ 	.string	""
        /*0030*/ 	.string	"ptxas"
        /*0030*/ 	.string	"Cuda compilation tools, release 13.0, V13.0.88"
        /*0030*/ 	.string	"Build cuda_13.0.r13.0/compiler.36424714_0"
        /*0030*/ 	.string	"-arch sm_100 -m 64 "



//--------------------- .note.nv.cuinfo           --------------------------
	.section	.note.nv.cuinfo,"",@"SHT_NOTE"
	.sectionflags	@"SHF_NOTE_NV_CUINFO"
        /*0018*/ 	.short	0x0002
        /*001a*/ 	.short	0x0064
        /*001c*/ 	.short	0x0082
	.zero		2


//--------------------- .nv.info                  --------------------------
	.section	.nv.info,"",@"SHT_CUDA_INFO"
	.align	4


	//----- nvinfo : EIATTR_REGCOUNT
	.align		4
        /*0000*/ 	.byte	0x04, 0x2f
        /*0002*/ 	.short	(.L_1 - .L_0)
	.align		4
.L_0:
        /*0004*/ 	.word	index@(_Z21Multiplca_Matrices_GMPfS_S_ii)
        /*0008*/ 	.word	0x0000001e


	//----- nvinfo : EIATTR_FRAME_SIZE
	.align		4
.L_1:
        /*000c*/ 	.byte	0x04, 0x11
        /*000e*/ 	.short	(.L_3 - .L_2)
	.align		4
.L_2:
        /*0010*/ 	.word	index@(_Z21Multiplca_Matrices_GMPfS_S_ii)
        /*0014*/ 	.word	0x00000000


	//----- nvinfo : EIATTR_MIN_STACK_SIZE
	.align		4
.L_3:
        /*0018*/ 	.byte	0x04, 0x12
        /*001a*/ 	.short	(.L_5 - .L_4)
	.align		4
.L_4:
        /*001c*/ 	.word	index@(_Z21Multiplca_Matrices_GMPfS_S_ii)
        /*0020*/ 	.word	0x00000000
.L_5:


//--------------------- .nv.compat                --------------------------
	.section	.nv.compat,"",@"SHT_CUDA_COMPAT_INFO"
	.align	4
        /*0000*/ 	.byte	0x02, 0x09, 0x00, 0x00, 0x02, 0x02, 0x01, 0x00, 0x02, 0x05, 0x05, 0x00, 0x03, 0x07, 0x01, 0x01
        /*0010*/ 	.byte	0x02, 0x03, 0x00, 0x00, 0x02, 0x06, 0x01, 0x00, 0x04, 0x0b, 0x08, 0x00, 0x09, 0x00, 0x00, 0x00
        /*0020*/ 	.byte	0x00, 0x00, 0x00, 0x00


//--------------------- .nv.info._Z21Multiplca_Matrices_GMPfS_S_ii --------------------------
	.section	.nv.info._Z21Multiplca_Matrices_GMPfS_S_ii,"",@"SHT_CUDA_INFO"
	.sectionflags	@""
	.align	4


	//----- nvinfo : EIATTR_CUDA_API_VERSION
	.align		4
        /*0000*/ 	.byte	0x04, 0x37
        /*0002*/ 	.short	(.L_7 - .L_6)
.L_6:
        /*0004*/ 	.word	0x00000082


	//----- nvinfo : EIATTR_KPARAM_INFO
	.align		4
.L_7:
        /*0008*/ 	.byte	0x04, 0x17
        /*000a*/ 	.short	(.L_9 - .L_8)
.L_8:
        /*000c*/ 	.word	0x00000000
        /*0010*/ 	.short	0x0004
        /*0012*/ 	.short	0x001c
        /*0014*/ 	.byte	0x00, 0xf0, 0x11, 0x00


	//----- nvinfo : EIATTR_KPARAM_INFO
	.align		4
.L_9:
        /*0018*/ 	.byte	0x04, 0x17
        /*001a*/ 	.short	(.L_11 - .L_10)
.L_10:
        /*001c*/ 	.word	0x00000000
        /*0020*/ 	.short	0x0003
        /*0022*/ 	.short	0x0018
        /*0024*/ 	.byte	0x00, 0xf0, 0x11, 0x00


	//----- nvinfo : EIATTR_KPARAM_INFO
	.align		4
.L_11:
        /*0028*/ 	.byte	0x04, 0x17
        /*002a*/ 	.short	(.L_13 - .L_12)
.L_12:
        /*002c*/ 	.word	0x00000000
        /*0030*/ 	.short	0x0002
        /*0032*/ 	.short	0x0010
        /*0034*/ 	.byte	0x00, 0xf5, 0x21, 0x00


	//----- nvinfo : EIATTR_KPARAM_INFO
	.align		4
.L_13:
        /*0038*/ 	.byte	0x04, 0x17
        /*003a*/ 	.short	(.L_15 - .L_14)
.L_14:
        /*003c*/ 	.word	0x00000000
        /*0040*/ 	.short	0x0001
        /*0042*/ 	.short	0x0008
        /*0044*/ 	.byte	0x00, 0xf5, 0x21, 0x00


	//----- nvinfo : EIATTR_KPARAM_INFO
	.align		4
.L_15:
        /*0048*/ 	.byte	0x04, 0x17
        /*004a*/ 	.short	(.L_17 - .L_16)
.L_16:
        /*004c*/ 	.word	0x00000000
        /*0050*/ 	.short	0x0000
        /*0052*/ 	.short	0x0000
        /*0054*/ 	.byte	0x00, 0xf5, 0x21, 0x00


	//----- nvinfo : EIATTR_SPARSE_MMA_MASK
	.align		4
.L_17:
        /*0058*/ 	.byte	0x03, 0x50
        /*005a*/ 	.short	0x0000


	//----- nvinfo : EIATTR_MAXREG_COUNT
	.align		4
        /*005c*/ 	.byte	0x03, 0x1b
        /*005e*/ 	.short	0x00ff


	//----- nvinfo : EIATTR_MERCURY_ISA_VERSION
	.align		4
        /*0060*/ 	.byte	0x03, 0x5f
        /*0062*/ 	.short	0x0101


	//----- nvinfo : EIATTR_VRC_CTA_INIT_COUNT
	.align		4
        /*0064*/ 	.byte	0x02, 0x4a
	.zero		1
	.zero		1


	//----- nvinfo : EIATTR_EXIT_INSTR_OFFSETS
	.align		4
        /*0068*/ 	.byte	0x04, 0x1c
        /*006a*/ 	.short	(.L_19 - .L_18)


	//   ....[0]....
.L_18:
        /*006c*/ 	.word	0x000000c0


	//   ....[1]....
        /*0070*/ 	.word	0x00000ad0


	//----- nvinfo : EIATTR_CBANK_PARAM_SIZE
	.align		4
.L_19:
        /*0074*/ 	.byte	0x03, 0x19
        /*0076*/ 	.short	0x0020


	//----- nvinfo : EIATTR_PARAM_CBANK
	.align		4
        /*0078*/ 	.byte	0x04, 0x0a
        /*007a*/ 	.short	(.L_21 - .L_20)
	.align		4
.L_20:
        /*007c*/ 	.word	index@(.nv.constant0._Z21Multiplca_Matrices_GMPfS_S_ii)
        /*0080*/ 	.short	0x0380
        /*0082*/ 	.short	0x0020


	//----- nvinfo : EIATTR_SW_WAR
	.align		4
.L_21:
        /*0084*/ 	.byte	0x04, 0x36
        /*0086*/ 	.short	(.L_23 - .L_22)
.L_22:
        /*0088*/ 	.word	0x00000008
.L_23:


//--------------------- .nv.callgraph             --------------------------
	.section	.nv.callgraph,"",@"SHT_CUDA_CALLGRAPH"
	.align	4
	.sectionentsize	8
	.align		4
        /*0000*/ 	.word	0x00000000
	.align		4
        /*0004*/ 	.word	0xffffffff
	.align		4
        /*0008*/ 	.word	0x00000000
	.align		4
        /*000c*/ 	.word	0xfffffffe
	.align		4
        /*0010*/ 	.word	0x00000000
	.align		4
        /*0014*/ 	.word	0xfffffffd
	.align		4
        /*0018*/ 	.word	0x00000000
	.align		4
        /*001c*/ 	.word	0xfffffffc


//--------------------- .text._Z21Multiplca_Matrices_GMPfS_S_ii --------------------------
	.section	.text._Z21Multiplca_Matrices_GMPfS_S_ii,"ax",@progbits
	.align	128
        .global         _Z21Multiplca_Matrices_GMPfS_S_ii
        .type           _Z21Multiplca_Matrices_GMPfS_S_ii,@function
        .size           _Z21Multiplca_Matrices_GMPfS_S_ii,(.L_x_5 - _Z21Multiplca_Matrices_GMPfS_S_ii)
        .other          _Z21Multiplca_Matrices_GMPfS_S_ii,@"STO_CUDA_ENTRY STV_DEFAULT"
_Z21Multiplca_Matrices_GMPfS_S_ii:
.text._Z21Multiplca_Matrices_GMPfS_S_ii:
[----:B------:R-:W-:Y:S01]  /*0000*/  LDC R1, c[0x0][0x37c] ;  /* 0x0000df00ff017b82 */ /* 0x000fe20000000800 */
[----:B------:R-:W0:Y:S07]  /*0010*/  S2R R3, SR_TID.X ;  /* 0x0000000000037919 */ /* 0x000e2e0000002100 */
[----:B------:R-:W0:Y:S01]  /*0020*/  S2UR UR4, SR_CTAID.X ;  /* 0x00000000000479c3 */ /* 0x000e220000002500 */
[----:B------:R-:W1:Y:S01]  /*0030*/  LDCU.64 UR20, c[0x0][0x398] ;  /* 0x00007300ff1477ac */ /* 0x000e620008000a00 */
[----:B------:R-:W2:Y:S06]  /*0040*/  S2R R2, SR_TID.Y ;  /* 0x0000000000027919 */ /* 0x000eac0000002200 */
[----:B------:R-:W0:Y:S08]  /*0050*/  LDC R0, c[0x0][0x360] ;  /* 0x0000d800ff007b82 */ /* 0x000e300000000800 */
[----:B------:R-:W2:Y:S08]  /*0060*/  S2UR UR5, SR_CTAID.Y ;  /* 0x00000000000579c3 */ /* 0x000eb00000002600 */
[----:B------:R-:W2:Y:S01]  /*0070*/  LDC R13, c[0x0][0x364] ;  /* 0x0000d900ff0d7b82 */ /* 0x000ea20000000800 */
[----:B0-----:R-:W-:-:S05]  /*0080*/  IMAD R0, R0, UR4, R3 ;  /* 0x0000000400007c24 */ /* 0x001fca000f8e0203 */
[----:B-1----:R-:W-:Y:S01]  /*0090*/  ISETP.GE.AND P0, PT, R0, UR21, PT ;  /* 0x0000001500007c0c */ /* 0x002fe2000bf06270 */
[----:B--2---:R-:W-:-:S05]  /*00a0*/  IMAD R13, R13, UR5, R2 ;  /* 0x000000050d0d7c24 */ /* 0x004fca000f8e0202 */
[----:B------:R-:W-:-:S13]  /*00b0*/  ISETP.GE.OR P0, PT, R13, UR20, P0 ;  /* 0x000000140d007c0c */ /* 0x000fda0008706670 */
[----:B------:R-:W-:Y:S05]  /*00c0*/  @P0 EXIT ;  /* 0x000000000000094d */ /* 0x000fea0003800000 */
[----:B------:R-:W-:Y:S01]  /*00d0*/  UISETP.GE.AND UP0, UPT, UR21, 0x1, UPT ;  /* 0x000000011500788c */ /* 0x000fe2000bf06270 */
[----:B------:R-:W-:Y:S02]  /*00e0*/  HFMA2 R12, -RZ, RZ, 0, 0 ;  /* 0x00000000ff0c7431 */ /* 0x000fe400000001ff */
[----:B------:R-:W-:Y:S01]  /*00f0*/  IMAD R13, R13, UR21, RZ ;  /* 0x000000150d0d7c24 */ /* 0x000fe2000f8e02ff */
[----:B------:R-:W0:Y:S05]  /*0100*/  LDCU.64 UR18, c[0x0][0x358] ;  /* 0x00006b00ff1277ac */ /* 0x000e2a0008000a00 */
[----:B------:R-:W-:Y:S05]  /*0110*/  BRA.U !UP0, `(.L_x_0) ;  /* 0x00000009085c7547 */ /* 0x000fea000b800000 */
[----:B------:R-:W-:Y:S01]  /*0120*/  UISETP.GE.U32.AND UP1, UPT, UR21, 0x8, UPT ;  /* 0x000000081500788c */ /* 0x000fe2000bf26070 */
[----:B------:R-:W-:Y:S01]  /*0130*/  MOV R12, RZ ;  /* 0x000000ff000c7202 */ /* 0x000fe20000000f00 */
[----:B------:R-:W-:Y:S01]  /*0140*/  ULOP3.LUT UR20, UR21, 0x7, URZ, 0xc0, !UPT ;  /* 0x0000000715147892 */ /* 0x000fe2000f8ec0ff */
[----:B------:R-:W-:-:S03]  /*0150*/  UMOV UR4, URZ ;  /* 0x000000ff00047c82 */ /* 0x000fc60008000000 */
[----:B------:R-:W-:-:S03]  /*0160*/  UISETP.NE.AND UP0, UPT, UR20, URZ, UPT ;  /* 0x000000ff1400728c */ /* 0x000fc6000bf05270 */
[----:B------:R-:W-:Y:S08]  /*0170*/  BRA.U !UP1, `(.L_x_1) ;  /* 0x0000000509007547 */ /* 0x000ff0000b800000 */
[----:B------:R-:W1:Y:S01]  /*0180*/  LDC.64 R2, c[0x0][0x388] ;  /* 0x0000e200ff027b82 */ /* 0x000e620000000a00 */
[----:B------:R-:W2:Y:S01]  /*0190*/  LDCU.64 UR22, c[0x0][0x390] ;  /* 0x00007200ff1677ac */ /* 0x000ea20008000a00 */
[----:B------:R-:W-:Y:S02]  /*01a0*/  MOV R12, RZ ;  /* 0x000000ff000c7202 */ /* 0x000fe40000000f00 */
[----:B------:R-:W-:Y:S01]  /*01b0*/  MOV R14, R0 ;  /* 0x00000000000e7202 */ /* 0x000fe20000000f00 */
[----:B------:R-:W-:-:S04]  /*01c0*/  ULOP3.LUT UR4, UR21, 0x7ffffff8, URZ, 0xc0, !UPT ;  /* 0x7ffffff815047892 */ /* 0x000fc8000f8ec0ff */
[----:B------:R-:W-:Y:S02]  /*01d0*/  UIADD3 UR5, UPT, UPT, -UR4, URZ, URZ ;  /* 0x000000ff04057290 */ /* 0x000fe4000fffe1ff */
[----:B--2---:R-:W-:Y:S02]  /*01e0*/  UIMAD.WIDE.U32 UR6, UR21, 0x8, UR22 ;  /* 0x00000008150678a5 */ /* 0x004fe4000f8e0016 */
[----:B------:R-:W-:Y:S02]  /*01f0*/  UIMAD.WIDE.U32 UR8, UR21, 0xc, UR22 ;  /* 0x0000000c150878a5 */ /* 0x000fe4000f8e0016 */
[----:B------:R-:W-:Y:S01]  /*0200*/  UIMAD.WIDE.U32 UR10, UR21, 0x10, UR22 ;  /* 0x00000010150a78a5 */ /* 0x000fe2000f8e0016 */
[----:B-1----:R-:W-:Y:S01]  /*0210*/  IMAD.WIDE.U32 R2, R13, 0x4, R2 ;  /* 0x000000040d027825 */ /* 0x002fe200078e0002 */
[----:B------:R-:W-:Y:S02]  /*0220*/  UIMAD.WIDE.U32 UR12, UR21, 0x14, UR22 ;  /* 0x00000014150c78a5 */ /* 0x000fe4000f8e0016 */
[----:B------:R-:W-:Y:S01]  /*0230*/  UIMAD.WIDE.U32 UR14, UR21, 0x18, UR22 ;  /* 0x00000018150e78a5 */ /* 0x000fe2000f8e0016 */
[----:B------:R-:W-:Y:S01]  /*0240*/  IADD3 R2, P0, PT, R2, 0x10, RZ ;  /* 0x0000001002027810 */ /* 0x000fe20007f1e0ff */
[----:B------:R-:W-:-:S03]  /*0250*/  UIMAD.WIDE.U32 UR16, UR21, 0x1c, UR22 ;  /* 0x0000001c151078a5 */ /* 0x000fc6000f8e0016 */
[----:B------:R-:W-:-:S09]  /*0260*/  IADD3.X R3, PT, PT, RZ, R3, RZ, P0, !PT ;  /* 0x00000003ff037210 */ /* 0x000fd200007fe4ff */
.L_x_2:
[----:B------:R-:W-:Y:S01]  /*0270*/  HFMA2 R23, -RZ, RZ, 0, 2.384185791015625e-07 ;  /* 0x00000004ff177431 */ /* 0x000fe200000001ff */
[----:B------:R-:W-:Y:S01]  /*0280*/  UIMAD.WIDE.U32 UR24, UR21, 0x4, UR22 ;  /* 0x00000004151878a5 */ /* 0x000fe2000f8e0016 */
[----:B------:R-:W-:Y:S01]  /*0290*/  IMAD.MOV.U32 R25, RZ, RZ, 0x4 ;  /* 0x00000004ff197424 */ /* 0x000fe200078e00ff */
[----:B0-----:R-:W2:Y:S04]  /*02a0*/  LDG.E R21, desc[UR18][R2.64+-0x10] ;  /* 0xfffff01202157981 */ /* 0x001ea8000c1e1900 */
[----:B------:R-:W-:Y:S01]  /*02b0*/  MOV R8, UR24 ;  /* 0x0000001800087c02 */ /* 0x000fe20008000f00 */
[----:B------:R-:W-:Y:S01]  /*02c0*/  HFMA2 R5, -RZ, RZ, 0, 2.384185791015625e-07 ;  /* 0x00000004ff057431 */ /* 0x000fe200000001ff */
[----:B------:R-:W-:Y:S01]  /*02d0*/  MOV R9, UR25 ;  /* 0x0000001900097c02 */ /* 0x000fe20008000f00 */
[C---:B------:R-:W-:Y:S01]  /*02e0*/  IMAD.WIDE R22, R14.reuse, R23, UR22 ;  /* 0x000000160e167e25 */ /* 0x040fe2000f8e0217 */
[----:B------:R-:W-:Y:S01]  /*02f0*/  MOV R11, 0x4 ;  /* 0x00000004000b7802 */ /* 0x000fe20000000f00 */
[----:B------:R-:W3:Y:S02]  /*0300*/  LDG.E R19, desc[UR18][R2.64+-0xc] ;  /* 0xfffff41202137981 */ /* 0x000ee4000c1e1900 */
[----:B------:R-:W-:-:S02]  /*0310*/  IMAD.WIDE R8, R14, 0x4, R8 ;  /* 0x000000040e087825 */ /* 0x000fc400078e0208 */
[----:B------:R-:W2:Y:S02]  /*0320*/  LDG.E R22, desc[UR18][R22.64] ;  /* 0x0000001216167981 */ /* 0x000ea4000c1e1900 */
[C---:B------:R-:W-:Y:S02]  /*0330*/  IMAD.WIDE R24, R14.reuse, R25, UR6 ;  /* 0x000000060e187e25 */ /* 0x040fe4000f8e0219 */
[----:B------:R0:W3:Y:S02]  /*0340*/  LDG.E R20, desc[UR18][R8.64] ;  /* 0x0000001208147981 */ /* 0x0000e4000c1e1900 */
[C---:B------:R-:W-:Y:S01]  /*0350*/  IMAD.WIDE R10, R14.reuse, R11, UR8 ;  /* 0x000000080e0a7e25 */ /* 0x040fe2000f8e020b */
[----:B------:R-:W-:Y:S01]  /*0360*/  MOV R7, 0x4 ;  /* 0x0000000400077802 */ /* 0x000fe20000000f00 */
[----:B------:R-:W4:Y:S02]  /*0370*/  LDG.E R18, desc[UR18][R24.64] ;  /* 0x0000001218127981 */ /* 0x000f24000c1e1900 */
[----:B------:R-:W-:-:S02]  /*0380*/  IMAD.WIDE R4, R14, R5, UR10 ;  /* 0x0000000a0e047e25 */ /* 0x000fc4000f8e0205 */
[----:B------:R-:W4:Y:S02]  /*0390*/  LDG.E R17, desc[UR18][R2.64+-0x8] ;  /* 0xfffff81202117981 */ /* 0x000f24000c1e1900 */
[----:B0-----:R-:W-:Y:S02]  /*03a0*/  HFMA2 R9, -RZ, RZ, 0, 2.384185791015625e-07 ;  /* 0x00000004ff097431 */ /* 0x001fe400000001ff */
[----:B------:R0:W5:Y:S01]  /*03b0*/  LDG.E R16, desc[UR18][R10.64] ;  /* 0x000000120a107981 */ /* 0x000162000c1e1900 */
[----:B------:R-:W-:-:S03]  /*03c0*/  IMAD.WIDE R6, R14, R7, UR12 ;  /* 0x0000000c0e067e25 */ /* 0x000fc6000f8e0207 */
[----:B------:R-:W5:Y:S01]  /*03d0*/  LDG.E R15, desc[UR18][R2.64+-0x4] ;  /* 0xfffffc12020f7981 */ /* 0x000f62000c1e1900 */
[----:B------:R-:W-:-:S03]  /*03e0*/  MOV R27, 0x4 ;  /* 0x00000004001b7802 */ /* 0x000fc60000000f00 */
[----:B------:R1:W5:Y:S01]  /*03f0*/  LDG.E R4, desc[UR18][R4.64] ;  /* 0x0000001204047981 */ /* 0x000362000c1e1900 */
[----:B------:R-:W-:-:S03]  /*0400*/  IMAD.WIDE R8, R14, R9, UR14 ;  /* 0x0000000e0e087e25 */ /* 0x000fc6000f8e0209 */
[----:B------:R-:W5:Y:S01]  /*0410*/  LDG.E R23, desc[UR18][R2.64] ;  /* 0x0000001202177981 */ /* 0x000f62000c1e1900 */
[----:B0-----:R-:W-:-:S03]  /*0420*/  IMAD.WIDE R10, R14, R27, UR16 ;  /* 0x000000100e0a7e25 */ /* 0x001fc6000f8e021b */
[----:B------:R-:W5:Y:S04]  /*0430*/  LDG.E R7, desc[UR18][R6.64] ;  /* 0x0000001206077981 */ /* 0x000f68000c1e1900 */
[----:B------:R-:W5:Y:S04]  /*0440*/  LDG.E R24, desc[UR18][R2.64+0x4] ;  /* 0x0000041202187981 */ /* 0x000f68000c1e1900 */
[----:B------:R-:W5:Y:S04]  /*0450*/  LDG.E R8, desc[UR18][R8.64] ;  /* 0x0000001208087981 */ /* 0x000f68000c1e1900 */
[----:B------:R-:W5:Y:S04]  /*0460*/  LDG.E R25, desc[UR18][R2.64+0x8] ;  /* 0x0000081202197981 */ /* 0x000f68000c1e1900 */
[----:B------:R-:W5:Y:S04]  /*0470*/  LDG.E R10, desc[UR18][R10.64] ;  /* 0x000000120a0a7981 */ /* 0x000f68000c1e1900 */
[----:B------:R0:W5:Y:S01]  /*0480*/  LDG.E R27, desc[UR18][R2.64+0xc] ;  /* 0x00000c12021b7981 */ /* 0x000162000c1e1900 */
[----:B------:R-:W-:-:S04]  /*0490*/  UIADD3 UR5, UPT, UPT, UR5, 0x8, URZ ;  /* 0x0000000805057890 */ /* 0x000fc8000fffe0ff */
[----:B------:R-:W-:Y:S01]  /*04a0*/  UISETP.NE.AND UP1, UPT, UR5, URZ, UPT ;  /* 0x000000ff0500728c */ /* 0x000fe2000bf25270 */
[----:B-1----:R-:W-:Y:S02]  /*04b0*/  MOV R5, UR21 ;  /* 0x0000001500057c02 */ /* 0x002fe40008000f00 */
[----:B0-----:R-:W-:Y:S02]  /*04c0*/  IADD3 R2, P0, PT, R2, 0x20, RZ ;  /* 0x0000002002027810 */ /* 0x001fe40007f1e0ff */
[----:B------:R-:W-:-:S03]  /*04d0*/  LEA R14, R5, R14, 0x3 ;  /* 0x0000000e050e7211 */ /* 0x000fc600078e18ff */
[----:B------:R-:W-:Y:S02]  /*04e0*/  IMAD.X R3, RZ, RZ, R3, P0 ;  /* 0x000000ffff037224 */ /* 0x000fe400000e0603 */
[----:B--2---:R-:W-:-:S04]  /*04f0*/  FFMA R22, R21, R22, R12 ;  /* 0x0000001615167223 */ /* 0x004fc8000000000c */
[----:B---3--:R-:W-:-:S04]  /*0500*/  FFMA R20, R19, R20, R22 ;  /* 0x0000001413147223 */ /* 0x008fc80000000016 */
[----:B----4-:R-:W-:-:S04]  /*0510*/  FFMA R18, R17, R18, R20 ;  /* 0x0000001211127223 */ /* 0x010fc80000000014 */
[----:B-----5:R-:W-:-:S04]  /*0520*/  FFMA R16, R15, R16, R18 ;  /* 0x000000100f107223 */ /* 0x020fc80000000012 */
[----:B------:R-:W-:-:S04]  /*0530*/  FFMA R23, R23, R4, R16 ;  /* 0x0000000417177223 */ /* 0x000fc80000000010 */
[----:B------:R-:W-:-:S04]  /*0540*/  FFMA R24, R24, R7, R23 ;  /* 0x0000000718187223 */ /* 0x000fc80000000017 */
[----:B------:R-:W-:-:S04]  /*0550*/  FFMA R8, R25, R8, R24 ;  /* 0x0000000819087223 */ /* 0x000fc80000000018 */
[----:B------:R-:W-:Y:S01]  /*0560*/  FFMA R12, R27, R10, R8 ;  /* 0x0000000a1b0c7223 */ /* 0x000fe20000000008 */
[----:B------:R-:W-:Y:S06]  /*0570*/  BRA.U UP1, `(.L_x_2) ;  /* 0xfffffffd013c7547 */ /* 0x000fec000b83ffff */
.L_x_1:
[----:B------:R-:W-:Y:S05]  /*0580*/  BRA.U !UP0, `(.L_x_0) ;  /* 0x0000000508407547 */ /* 0x000fea000b800000 */
[----:B------:R-:W-:Y:S02]  /*0590*/  UISETP.GE.U32.AND UP0, UPT, UR20, 0x4, UPT ;  /* 0x000000041400788c */ /* 0x000fe4000bf06070 */
[----:B------:R-:W-:-:S04]  /*05a0*/  ULOP3.LUT UR5, UR21, 0x3, URZ, 0xc0, !UPT ;  /* 0x0000000315057892 */ /* 0x000fc8000f8ec0ff */
[----:B------:R-:W-:-:S03]  /*05b0*/  UISETP.NE.AND UP1, UPT, UR5, URZ, UPT ;  /* 0x000000ff0500728c */ /* 0x000fc6000bf25270 */
[----:B------:R-:W-:Y:S08]  /*05c0*/  BRA.U !UP0, `(.L_x_3) ;  /* 0x00000001087c7547 */ /* 0x000ff0000b800000 */
[----:B------:R-:W1:Y:S01]  /*05d0*/  LDC.64 R6, c[0x0][0x390] ;  /* 0x0000e400ff067b82 */ /* 0x000e620000000a00 */
[----:B------:R-:W2:Y:S01]  /*05e0*/  LDCU.64 UR6, c[0x0][0x388] ;  /* 0x00007100ff0677ac */ /* 0x000ea20008000a00 */
[----:B------:R-:W-:Y:S02]  /*05f0*/  MOV R9, UR4 ;  /* 0x0000000400097c02 */ /* 0x000fe40008000f00 */
[C---:B------:R-:W-:Y:S02]  /*0600*/  IADD3 R3, PT, PT, R13.reuse, UR4, RZ ;  /* 0x000000040d037c10 */ /* 0x040fe4000fffe0ff */
[----:B------:R-:W-:Y:S01]  /*0610*/  IADD3 R10, P0, PT, R13, UR4, RZ ;  /* 0x000000040d0a7c10 */ /* 0x000fe2000ff1e0ff */
[----:B------:R-:W-:Y:S01]  /*0620*/  IMAD R9, R9, UR21, R0 ;  /* 0x0000001509097c24 */ /* 0x000fe2000f8e0200 */
[----:B------:R-:W3:Y:S01]  /*0630*/  LDC.64 R4, c[0x0][0x388] ;  /* 0x0000e200ff047b82 */ /* 0x000ee20000000a00 */
[----:B------:R-:W-:Y:S01]  /*0640*/  MOV R11, UR21 ;  /* 0x00000015000b7c02 */ /* 0x000fe20008000f00 */
[----:B------:R-:W-:-:S02]  /*0650*/  IMAD.U32 R15, RZ, RZ, UR21 ;  /* 0x00000015ff0f7e24 */ /* 0x000fc4000f8e00ff */
[----:B-1----:R-:W-:Y:S01]  /*0660*/  IMAD.WIDE R6, R9, 0x4, R6 ;  /* 0x0000000409067825 */ /* 0x002fe200078e0206 */
[----:B------:R-:W-:-:S05]  /*0670*/  MOV R9, UR21 ;  /* 0x0000001500097c02 */ /* 0x000fca0008000f00 */
[----:B------:R-:W-:Y:S02]  /*0680*/  IMAD.WIDE.U32 R8, R9, 0x4, R6 ;  /* 0x0000000409087825 */ /* 0x000fe400078e0006 */
[----:B0-----:R-:W4:Y:S02]  /*0690*/  LDG.E R6, desc[UR18][R6.64] ;  /* 0x0000001206067981 */ /* 0x001f24000c1e1900 */
[----:B---3--:R-:W-:Y:S01]  /*06a0*/  IMAD.WIDE.U32 R4, R3, 0x4, R4 ;  /* 0x0000000403047825 */ /* 0x008fe200078e0004 */
[----:B------:R-:W-:Y:S01]  /*06b0*/  IADD3.X R3, PT, PT, RZ, RZ, RZ, P0, !PT ;  /* 0x000000ffff037210 */ /* 0x000fe200007fe4ff */
[----:B------:R-:W3:Y:S01]  /*06c0*/  LDG.E R17, desc[UR18][R8.64] ;  /* 0x0000001208117981 */ /* 0x000ee2000c1e1900 */
[----:B--2---:R-:W-:-:S03]  /*06d0*/  LEA R2, P0, R10, UR6, 0x2 ;  /* 0x000000060a027c11 */ /* 0x004fc6000f8010ff */
[----:B------:R-:W4:Y:S01]  /*06e0*/  LDG.E R5, desc[UR18][R4.64] ;  /* 0x0000001204057981 */ /* 0x000f22000c1e1900 */
[----:B------:R-:W-:Y:S01]  /*06f0*/  LEA.HI.X R3, R10, UR7, R3, 0x2, P0 ;  /* 0x000000070a037c11 */ /* 0x000fe200080f1403 */
[----:B------:R-:W-:-:S04]  /*0700*/  IMAD.WIDE.U32 R10, R11, 0x4, R8 ;  /* 0x000000040b0a7825 */ /* 0x000fc800078e0008 */
[----:B------:R-:W3:Y:S01]  /*0710*/  LDG.E R16, desc[UR18][R2.64+0x4] ;  /* 0x0000041202107981 */ /* 0x000ee2000c1e1900 */
[----:B------:R-:W-:-:S03]  /*0720*/  IMAD.WIDE.U32 R14, R15, 0x4, R10 ;  /* 0x000000040f0e7825 */ /* 0x000fc600078e000a */
[----:B------:R-:W2:Y:S04]  /*0730*/  LDG.E R19, desc[UR18][R10.64] ;  /* 0x000000120a137981 */ /* 0x000ea8000c1e1900 */
[----:B------:R-:W2:Y:S04]  /*0740*/  LDG.E R18, desc[UR18][R2.64+0x8] ;  /* 0x0000081202127981 */ /* 0x000ea8000c1e1900 */
[----:B------:R-:W5:Y:S04]  /*0750*/  LDG.E R20, desc[UR18][R2.64+0xc] ;  /* 0x00000c1202147981 */ /* 0x000f68000c1e1900 */
[----:B------:R-:W5:Y:S01]  /*0760*/  LDG.E R14, desc[UR18][R14.64] ;  /* 0x000000120e0e7981 */ /* 0x000f62000c1e1900 */
[----:B------:R-:W-:Y:S01]  /*0770*/  UIADD3 UR4, UPT, UPT, UR4, 0x4, URZ ;  /* 0x0000000404047890 */ /* 0x000fe2000fffe0ff */
[----:B----4-:R-:W-:-:S04]  /*0780*/  FFMA R5, R5, R6, R12 ;  /* 0x0000000605057223 */ /* 0x010fc8000000000c */
[----:B---3--:R-:W-:-:S04]  /*0790*/  FFMA R5, R16, R17, R5 ;  /* 0x0000001110057223 */ /* 0x008fc80000000005 */
[----:B--2---:R-:W-:-:S04]  /*07a0*/  FFMA R5, R18, R19, R5 ;  /* 0x0000001312057223 */ /* 0x004fc80000000005 */
[----:B-----5:R-:W-:-:S07]  /*07b0*/  FFMA R12, R20, R14, R5 ;  /* 0x0000000e140c7223 */ /* 0x020fce0000000005 */
.L_x_3:
[----:B------:R-:W-:Y:S05]  /*07c0*/  BRA.U !UP1, `(.L_x_0) ;  /* 0x0000000109b07547 */ /* 0x000fea000b800000 */
[----:B------:R-:W-:Y:S01]  /*07d0*/  UISETP.NE.AND UP0, UPT, UR5, 0x1, UPT ;  /* 0x000000010500788c */ /* 0x000fe2000bf05270 */
[----:B------:R-:W-:Y:S01]  /*07e0*/  MOV R7, UR4 ;  /* 0x0000000400077c02 */ /* 0x000fe20008000f00 */
[----:B------:R-:W-:Y:S02]  /*07f0*/  ULOP3.LUT UR5, UR21, 0x1, URZ, 0xc0, !UPT ;  /* 0x0000000115057892 */ /* 0x000fe4000f8ec0ff */
[----:B------:R-:W-:Y:S02]  /*0800*/  IMAD.U32 R15, RZ, RZ, UR21 ;  /* 0x00000015ff0f7e24 */ /* 0x000fe4000f8e00ff */
[----:B------:R-:W-:Y:S01]  /*0810*/  UISETP.NE.U32.AND UP1, UPT, UR5, 0x1, UPT ;  /* 0x000000010500788c */ /* 0x000fe2000bf25070 */
[----:B------:R-:W-:-:S04]  /*0820*/  PLOP3.LUT P1, PT, PT, PT, UP0, 0x80, 0x8 ;  /* 0x000000000008781c */ /* 0x000fc80003f2f008 */
[----:B------:R-:W1:Y:S01]  /*0830*/  @UP0 LDCU.64 UR6, c[0x0][0x388] ;  /* 0x00007100ff0607ac */ /* 0x000e620008000a00 */
[----:B------:R-:W-:Y:S01]  /*0840*/  PLOP3.LUT P0, PT, PT, PT, UP1, 0x80, 0x8 ;  /* 0x000000000008781c */ /* 0x000fe20003f0f018 */
[----:B------:R-:W2:Y:S01]  /*0850*/  @UP0 LDCU.64 UR8, c[0x0][0x390] ;  /* 0x00007200ff0807ac */ /* 0x000ea20008000a00 */
[----:B------:R-:W3:Y:S06]  /*0860*/  @UP0 LDCU.64 UR10, c[0x0][0x388] ;  /* 0x00007100ff0a07ac */ /* 0x000eec0008000a00 */
[C---:B------:R-:W-:Y:S02]  /*0870*/  @P1 IADD3 R3, PT, PT, R13.reuse, UR4, RZ ;  /* 0x000000040d031c10 */ /* 0x040fe4000fffe0ff */
[----:B------:R-:W-:Y:S01]  /*0880*/  @P1 IADD3 R6, P2, PT, R13, UR4, RZ ;  /* 0x000000040d061c10 */ /* 0x000fe2000ff5e0ff */
[----:B------:R-:W4:Y:S01]  /*0890*/  @!UP1 LDCU.64 UR12, c[0x0][0x388] ;  /* 0x00007100ff0c97ac */ /* 0x000f220008000a00 */
[----:B------:R-:W-:Y:S01]  /*08a0*/  @UP0 UIADD3 UR4, UPT, UPT, UR4, 0x2, URZ ;  /* 0x0000000204040890 */ /* 0x000fe2000fffe0ff */
[----:B-1----:R-:W-:-:S02]  /*08b0*/  MOV R10, UR6 ;  /* 0x00000006000a7c02 */ /* 0x002fc40008000f00 */
[----:B------:R-:W-:Y:S01]  /*08c0*/  MOV R11, UR7 ;  /* 0x00000007000b7c02 */ /* 0x000fe20008000f00 */
[----:B------:R-:W1:Y:S01]  /*08d0*/  @!UP1 LDCU.64 UR6, c[0x0][0x390] ;  /* 0x00007200ff0697ac */ /* 0x000e620008000a00 */
[----:B--2---:R-:W-:Y:S02]  /*08e0*/  MOV R4, UR8 ;  /* 0x0000000800047c02 */ /* 0x004fe40008000f00 */
[----:B------:R-:W-:Y:S01]  /*08f0*/  MOV R5, UR9 ;  /* 0x0000000900057c02 */ /* 0x000fe20008000f00 */
[----:B------:R-:W-:-:S04]  /*0900*/  @P1 IMAD.WIDE.U32 R10, R3, 0x4, R10 ;  /* 0x00000004030a1825 */ /* 0x000fc800078e000a */
[----:B------:R-:W-:Y:S01]  /*0910*/  @P1 IMAD R3, R7, UR21, R0 ;  /* 0x0000001507031c24 */ /* 0x000fe2000f8e0200 */
[----:B------:R-:W-:Y:S01]  /*0920*/  @P1 IADD3.X R7, PT, PT, RZ, RZ, RZ, P2, !PT ;  /* 0x000000ffff071210 */ /* 0x000fe200017fe4ff */
[----:B0-----:R-:W2:Y:S01]  /*0930*/  @P1 LDG.E R11, desc[UR18][R10.64] ;  /* 0x000000120a0b1981 */ /* 0x001ea2000c1e1900 */
[C---:B---3--:R-:W-:Y:S01]  /*0940*/  @P1 LEA R2, P2, R6.reuse, UR10, 0x2 ;  /* 0x0000000a06021c11 */ /* 0x048fe2000f8410ff */
[----:B------:R-:W-:Y:S01]  /*0950*/  @P1 IMAD.WIDE R4, R3, 0x4, R4 ;  /* 0x0000000403041825 */ /* 0x000fe200078e0204 */
[----:B------:R-:W-:Y:S02]  /*0960*/  MOV R19, UR4 ;  /* 0x0000000400137c02 */ /* 0x000fe40008000f00 */
[----:B------:R-:W-:Y:S02]  /*0970*/  @P1 LEA.HI.X R3, R6, UR11, R7, 0x2, P2 ;  /* 0x0000000b06031c11 */ /* 0x000fe400090f1407 */
[----:B----4-:R-:W-:Y:S01]  /*0980*/  MOV R6, UR12 ;  /* 0x0000000c00067c02 */ /* 0x010fe20008000f00 */
[----:B------:R-:W-:Y:S01]  /*0990*/  @P1 IMAD.WIDE.U32 R14, R15, 0x4, R4 ;  /* 0x000000040f0e1825 */ /* 0x000fe200078e0004 */
[----:B------:R-:W-:Y:S01]  /*09a0*/  MOV R7, UR13 ;  /* 0x0000000d00077c02 */ /* 0x000fe20008000f00 */
[----:B------:R-:W2:Y:S01]  /*09b0*/  @P1 LDG.E R4, desc[UR18][R4.64] ;  /* 0x0000001204041981 */ /* 0x000ea2000c1e1900 */
[----:B------:R-:W-:Y:S01]  /*09c0*/  @!P0 IADD3 R17, PT, PT, R13, UR4, RZ ;  /* 0x000000040d118c10 */ /* 0x000fe2000fffe0ff */
[----:B------:R-:W-:Y:S01]  /*09d0*/  @!P0 IMAD R19, R19, UR21, R0 ;  /* 0x0000001513138c24 */ /* 0x000fe2000f8e0200 */
[----:B-1----:R-:W-:Y:S01]  /*09e0*/  MOV R8, UR6 ;  /* 0x0000000600087c02 */ /* 0x002fe20008000f00 */
[----:B------:R-:W3:Y:S01]  /*09f0*/  @P1 LDG.E R14, desc[UR18][R14.64] ;  /* 0x000000120e0e1981 */ /* 0x000ee2000c1e1900 */
[----:B------:R-:W-:Y:S01]  /*0a00*/  MOV R9, UR7 ;  /* 0x0000000700097c02 */ /* 0x000fe20008000f00 */
[----:B------:R-:W-:-:S02]  /*0a10*/  @!P0 IMAD.WIDE.U32 R6, R17, 0x4, R6 ;  /* 0x0000000411068825 */ /* 0x000fc400078e0006 */
[----:B------:R-:W3:Y:S02]  /*0a20*/  @P1 LDG.E R2, desc[UR18][R2.64+0x4] ;  /* 0x0000041202021981 */ /* 0x000ee4000c1e1900 */
[----:B------:R-:W-:Y:S02]  /*0a30*/  @!P0 IMAD.WIDE R8, R19, 0x4, R8 ;  /* 0x0000000413088825 */ /* 0x000fe400078e0208 */
[----:B------:R-:W4:Y:S04]  /*0a40*/  @!P0 LDG.E R7, desc[UR18][R6.64] ;  /* 0x0000001206078981 */ /* 0x000f28000c1e1900 */
[----:B------:R-:W4:Y:S01]  /*0a50*/  @!P0 LDG.E R8, desc[UR18][R8.64] ;  /* 0x0000001208088981 */ /* 0x000f22000c1e1900 */
[----:B--2---:R-:W-:-:S04]  /*0a60*/  @P1 FFMA R11, R11, R4, R12 ;  /* 0x000000040b0b1223 */ /* 0x004fc8000000000c */
[----:B---3--:R-:W-:-:S04]  /*0a70*/  @P1 FFMA R12, R2, R14, R11 ;  /* 0x0000000e020c1223 */ /* 0x008fc8000000000b */
[----:B----4-:R-:W-:-:S07]  /*0a80*/  @!P0 FFMA R12, R7, R8, R12 ;  /* 0x00000008070c8223 */ /* 0x010fce000000000c */
.L_x_0:
[----:B------:R-:W1:Y:S01]  /*0a90*/  LDC.64 R2, c[0x0][0x380] ;  /* 0x0000e000ff027b82 */ /* 0x000e620000000a00 */
[----:B------:R-:W-:-:S05]  /*0aa0*/  IADD3 R13, PT, PT, R0, R13, RZ ;  /* 0x0000000d000d7210 */ /* 0x000fca0007ffe0ff */
[----:B-1----:R-:W-:-:S05]  /*0ab0*/  IMAD.WIDE R2, R13, 0x4, R2 ;  /* 0x000000040d027825 */ /* 0x002fca00078e0202 */
[----:B0-----:R-:W-:Y:S01]  /*0ac0*/  STG.E desc[UR18][R2.64], R12 ;  /* 0x0000000c02007986 */ /* 0x001fe2000c101912 */
[----:B------:R-:W-:Y:S05]  /*0ad0*/  EXIT ;  /* 0x000000000000794d */ /* 0x000fea0003800000 */
.L_x_4:
[----:B------:R-:W-:-:S00]  /*0ae0*/  BRA `(.L_x_4) ;  /* 0xfffffffc00fc7947 */ /* 0x000fc0000383ffff */
[----:B------:R-:W-:-:S00]  /*0af0*/  NOP ;  /* 0x0000000000007918 */ /* 0x000fc00000000000 */
        /* <DEDUP_REMOVED lines=8> */
.L_x_5:


//--------------------- .nv.shared.reserved.0     --------------------------
	.section	.nv.shared.reserved.0,"aw",@nobits
	.weak		__nv_reservedSMEM_offset_0_alias
	.size		__nv_reservedSMEM_offset_0_alias, 0, 64
	.other		__nv_reservedSMEM_offset_0_alias,@"STO_CUDA_RESERVED_SHARED STV_DEFAULT"
__nv_reservedSMEM_offset_0_alias:
	.zero		0
	.zero		64


//--------------------- .nv.constant0._Z21Multiplca_Matrices_GMPfS_S_ii --------------------------
	.section	.nv.constant0._Z21Multiplca_Matrices_GMPfS_S_ii,"a",@progbits
	.sectionflags	@""
	.align	4
.nv.constant0._Z21Multiplca_Matrices_GMPfS_S_ii:
	.zero		928


//--------------------- SYMBOLS --------------------------

	.type		.nv.reservedSmem.offset0,@object
	.size		.nv.reservedSmem.offset0,0x4
